//
// Generated by NVIDIA NVVM Compiler
//
// Compiler Build ID: CL-36424714
// Cuda compilation tools, release 13.0, V13.0.88
// Based on NVVM 20.0.0
//

.version 9.0
.target sm_100
.address_size 64

	// .globl	_Z8MyKernelPy
// _ZZ8MyKernelPyE6shared has been demoted

.visible .entry _Z8MyKernelPy(
	.param .u64 .ptr .align 1 _Z8MyKernelPy_param_0
)
{
	.reg .b32 	%r<5>;
	.reg .b32 	%f<3>;
	.reg .b64 	%rd<8>;
	// demoted variable
	.shared .align 4 .b8 _ZZ8MyKernelPyE6shared[4096];
	ld.param.u64 	%rd3, [_Z8MyKernelPy_param_0];
	cvta.to.global.u64 	%rd4, %rd3;
	// begin inline asm
	mov.u64 	%rd1, %clock64;
	// end inline asm
	mov.u32 	%r1, %tid.x;
	shl.b32 	%r2, %r1, 2;
	mov.u32 	%r3, _ZZ8MyKernelPyE6shared;
	add.s32 	%r4, %r3, %r2;
	ld.shared.f32 	%f1, [%r4];
	add.f32 	%f2, %f1, 0f3F800000;
	st.shared.f32 	[%r4], %f2;
	// begin inline asm
	mov.u64 	%rd2, %clock64;
	// end inline asm
	sub.s64 	%rd5, %rd2, %rd1;
	mul.wide.u32 	%rd6, %r1, 8;
	add.s64 	%rd7, %rd4, %rd6;
	st.global.u64 	[%rd7], %rd5;
	ret;

}


// ===== COMPILED SASS (sm_100) =====

	.target	sm_100

	.elftype	@"ET_EXEC"


//--------------------- .note.nv.tkinfo           --------------------------
	.section	.note.nv.tkinfo,"",@"SHT_NOTE"
	.sectionflags	@"SHF_NOTE_NV_TKINFO"
	.tkinfo
        /*0018*/ 	.word	0x00000002
        /*0030*/ 	.string	""
        /*0030*/ 	.string	"ptxas"
        /*0030*/ 	.string	"Cuda compilation tools, release 13.0, V13.0.88"
        /*0030*/ 	.string	"Build cuda_13.0.r13.0/compiler.36424714_0"
        /*0030*/ 	.string	"-arch sm_100 -m 64 "



//--------------------- .note.nv.cuinfo           --------------------------
	.section	.note.nv.cuinfo,"",@"SHT_NOTE"
	.sectionflags	@"SHF_NOTE_NV_CUINFO"
        /*0018*/ 	.short	0x0002
        /*001a*/ 	.short	0x0064
        /*001c*/ 	.short	0x0082
	.zero		2


//--------------------- .nv.info                  --------------------------
	.section	.nv.info,"",@"SHT_CUDA_INFO"
	.align	4


	//----- nvinfo : EIATTR_REGCOUNT
	.align		4
        /*0000*/ 	.byte	0x04, 0x2f
        /*0002*/ 	.short	(.L_1 - .L_0)
	.align		4
.L_0:
        /*0004*/ 	.word	index@(_Z8MyKernelPy)
        /*0008*/ 	.word	0x0000000c


	//----- nvinfo : EIATTR_FRAME_SIZE
	.align		4
.L_1:
        /*000c*/ 	.byte	0x04, 0x11
        /*000e*/ 	.short	(.L_3 - .L_2)
	.align		4
.L_2:
        /*0010*/ 	.word	index@(_Z8MyKernelPy)
        /*0014*/ 	.word	0x00000000


	//----- nvinfo : EIATTR_MIN_STACK_SIZE
	.align		4
.L_3:
        /*0018*/ 	.byte	0x04, 0x12
        /*001a*/ 	.short	(.L_5 - .L_4)
	.align		4
.L_4:
        /*001c*/ 	.word	index@(_Z8MyKernelPy)
        /*0020*/ 	.word	0x00000000
.L_5:


//--------------------- .nv.compat                --------------------------
	.section	.nv.compat,"",@"SHT_CUDA_COMPAT_INFO"
	.align	4
        /*0000*/ 	.byte	0x02, 0x09, 0x00, 0x00, 0x02, 0x02, 0x01, 0x00, 0x02, 0x05, 0x05, 0x00, 0x03, 0x07, 0x01, 0x01
        /*0010*/ 	.byte	0x02, 0x03, 0x00, 0x00, 0x02, 0x06, 0x01, 0x00, 0x04, 0x0b, 0x08, 0x00, 0x09, 0x00, 0x00, 0x00
        /*0020*/ 	.byte	0x00, 0x00, 0x00, 0x00


//--------------------- .nv.info._Z8MyKernelPy    --------------------------
	.section	.nv.info._Z8MyKernelPy,"",@"SHT_CUDA_INFO"
	.sectionflags	@""
	.align	4


	//----- nvinfo : EIATTR_CUDA_API_VERSION
	.align		4
        /*0000*/ 	.byte	0x04, 0x37
        /*0002*/ 	.short	(.L_7 - .L_6)
.L_6:
        /*0004*/ 	.word	0x00000082


	//----- nvinfo : EIATTR_KPARAM_INFO
	.align		4
.L_7:
        /*0008*/ 	.byte	0x04, 0x17
        /*000a*/ 	.short	(.L_9 - .L_8)
.L_8:
        /*000c*/ 	.word	0x00000000
        /*0010*/ 	.short	0x0000
        /*0012*/ 	.short	0x0000
        /*0014*/ 	.byte	0x00, 0xf5, 0x21, 0x00


	//----- nvinfo : EIATTR_SPARSE_MMA_MASK
	.align		4
.L_9:
        /*0018*/ 	.byte	0x03, 0x50
        /*001a*/ 	.short	0x0000


	//----- nvinfo : EIATTR_MAXREG_COUNT
	.align		4
        /*001c*/ 	.byte	0x03, 0x1b
        /*001e*/ 	.short	0x00ff


	//----- nvinfo : EIATTR_MERCURY_ISA_VERSION
	.align		4
        /*0020*/ 	.byte	0x03, 0x5f
        /*0022*/ 	.short	0x0101


	//----- nvinfo : EIATTR_VRC_CTA_INIT_COUNT
	.align		4
        /*0024*/ 	.byte	0x02, 0x4a
	.zero		1
	.zero		1


	//----- nvinfo : EIATTR_EXIT_INSTR_OFFSETS
	.align		4
        /*0028*/ 	.byte	0x04, 0x1c
        /*002a*/ 	.short	(.L_11 - .L_10)


	//   ....[0]....
.L_10:
        /*002c*/ 	.word	0x00000120


	//----- nvinfo : EIATTR_CBANK_PARAM_SIZE
	.align		4
.L_11:
        /*0030*/ 	.byte	0x03, 0x19
        /*0032*/ 	.short	0x0008


	//----- nvinfo : EIATTR_PARAM_CBANK
	.align		4
        /*0034*/ 	.byte	0x04, 0x0a
        /*0036*/ 	.short	(.L_13 - .L_12)
	.align		4
.L_12:
        /*0038*/ 	.word	index@(.nv.constant0._Z8MyKernelPy)
        /*003c*/ 	.short	0x0380
        /*003e*/ 	.short	0x0008


	//----- nvinfo : EIATTR_SW_WAR
	.align		4
.L_13:
        /*0040*/ 	.byte	0x04, 0x36
        /*0042*/ 	.short	(.L_15 - .L_14)
.L_14:
        /*0044*/ 	.word	0x00000008
.L_15:


//--------------------- .nv.callgraph             --------------------------
	.section	.nv.callgraph,"",@"SHT_CUDA_CALLGRAPH"
	.align	4
	.sectionentsize	8
	.align		4
        /*0000*/ 	.word	0x00000000
	.align		4
        /*0004*/ 	.word	0xffffffff
	.align		4
        /*0008*/ 	.word	0x00000000
	.align		4
        /*000c*/ 	.word	0xfffffffe
	.align		4
        /*0010*/ 	.word	0x00000000
	.align		4
        /*0014*/ 	.word	0xfffffffd
	.align		4
        /*0018*/ 	.word	0x00000000
	.align		4
        /*001c*/ 	.word	0xfffffffc


//--------------------- .text._Z8MyKernelPy       --------------------------
	.section	.text._Z8MyKernelPy,"ax",@progbits
	.align	128
        .global         _Z8MyKernelPy
        .type           _Z8MyKernelPy,@function
        .size           _Z8MyKernelPy,(.L_x_1 - _Z8MyKernelPy)
        .other          _Z8MyKernelPy,@"STO_CUDA_ENTRY STV_DEFAULT"
_Z8MyKernelPy:
.text._Z8MyKernelPy:
[----:B------:R-:W-:Y:S01]  /*0000*/  LDC R1, c[0x0][0x37c] ;  /* 0x0000df00ff017b82 */ /* 0x000fe20000000800 */
[----:B------:R-:W0:Y:S01]  /*0010*/  LDCU.64 UR6, c[0x0][0x358] ;  /* 0x00006b00ff0677ac */ /* 0x000e220008000a00 */
[----:B------:R-:W-:Y:S01]  /*0020*/  NOP ;  /* 0x0000000000007918 */ /* 0x000fe20000000000 */
[----:B------:R-:W-:Y:S01]  /*0030*/  CS2R R2, SR_CLOCKLO ;  /* 0x0000000000027805 */ /* 0x000fe20000015000 */
[----:B------:R-:W1:Y:S04]  /*0040*/  S2R R9, SR_TID.X ;  /* 0x0000000000097919 */ /* 0x000e680000002100 */
[----:B------:R-:W2:Y:S01]  /*0050*/  S2UR UR5, SR_CgaCtaId ;  /* 0x00000000000579c3 */ /* 0x000ea20000008800 */
[----:B------:R-:W-:Y:S02]  /*0060*/  UMOV UR4, 0x400 ;  /* 0x0000040000047882 */ /* 0x000fe40000000000 */
[----:B--2---:R-:W-:-:S06]  /*0070*/  ULEA UR4, UR5, UR4, 0x18 ;  /* 0x0000000405047291 */ /* 0x004fcc000f8ec0ff */
[----:B-1----:R-:W-:-:S05]  /*0080*/  LEA R0, R9, UR4, 0x2 ;  /* 0x0000000409007c11 */ /* 0x002fca000f8e10ff */
[----:B------:R-:W1:Y:S02]  /*0090*/  LDS R4, [R0] ;  /* 0x0000000000047984 */ /* 0x000e640000000800 */
[----:B-1----:R-:W-:-:S05]  /*00a0*/  FADD R5, R4, 1 ;  /* 0x3f80000004057421 */ /* 0x002fca0000000000 */
[----:B------:R1:W-:Y:S02]  /*00b0*/  STS [R0], R5 ;  /* 0x0000000500007388 */ /* 0x0003e40000000800 */
[----:B-1----:R-:W-:Y:S01]  /*00c0*/  CS2R R4, SR_CLOCKLO ;  /* 0x0000000000047805 */ /* 0x002fe20000015000 */
[----:B------:R-:W1:Y:S05]  /*00d0*/  LDC.64 R6, c[0x0][0x380] ;  /* 0x0000e000ff067b82 */ /* 0x000e6a0000000a00 */
[----:B------:R-:W-:-:S05]  /*00e0*/  IADD3 R4, P0, PT, -R2, R4, RZ ;  /* 0x0000000402047210 */ /* 0x000fca0007f1e1ff */
[----:B------:R-:W-:Y:S02]  /*00f0*/  IMAD.X R5, R5, 0x1, ~R3, P0 ;  /* 0x0000000105057824 */ /* 0x000fe400000e0e03 */
[----:B-1----:R-:W-:-:S05]  /*0100*/  IMAD.WIDE.U32 R2, R9, 0x8, R6 ;  /* 0x0000000809027825 */ /* 0x002fca00078e0006 */
[----:B0-----:R-:W-:Y:S01]  /*0110*/  STG.E.64 desc[UR6][R2.64], R4 ;  /* 0x0000000402007986 */ /* 0x001fe2000c101b06 */
[----:B------:R-:W-:Y:S05]  /*0120*/  EXIT ;  /* 0x000000000000794d */ /* 0x000fea0003800000 */
.L_x_0:
[----:B------:R-:W-:-:S00]  /*0130*/  BRA `(.L_x_0) ;  /* 0xfffffffc00fc7947 */ /* 0x000fc0000383ffff */
[----:B------:R-:W-:-:S00]  /*0140*/  NOP ;  /* 0x0000000000007918 */ /* 0x000fc00000000000 */
        /* <DEDUP_REMOVED lines=11> */
.L_x_1:


//--------------------- .nv.shared._Z8MyKernelPy  --------------------------
	.section	.nv.shared._Z8MyKernelPy,"aw",@nobits
	.sectionflags	@""
	.align	4
.nv.shared._Z8MyKernelPy:
	.zero		5120


//--------------------- .nv.shared.reserved.0     --------------------------
	.section	.nv.shared.reserved.0,"aw",@nobits
	.weak		__nv_reservedSMEM_offset_0_alias
	.size		__nv_reservedSMEM_offset_0_alias, 0, 64
	.other		__nv_reservedSMEM_offset_0_alias,@"STO_CUDA_RESERVED_SHARED STV_DEFAULT"
__nv_reservedSMEM_offset_0_alias:
	.zero		0
	.zero		64


//--------------------- .nv.constant0._Z8MyKernelPy --------------------------
	.section	.nv.constant0._Z8MyKernelPy,"a",@progbits
	.sectionflags	@""
	.align	4
.nv.constant0._Z8MyKernelPy:
	.zero		904


//--------------------- SYMBOLS --------------------------

	.type		.nv.reservedSmem.offset0,@object
	.size		.nv.reservedSmem.offset0,0x4
	.type		.nv.reservedSmem.cap,@object
	.size		.nv.reservedSmem.cap,0x4
